	.headerflags	@"EF_CUDA_TEXMODE_UNIFIED EF_CUDA_64BIT_ADDRESS EF_CUDA_ACCELERATORS EF_CUDA_SM90 EF_CUDA_VIRTUAL_SM(EF_CUDA_SM90)"
	.elftype	@"ET_EXEC"


//--------------------- .nv.info                  --------------------------
	.section	.nv.info,"",@"SHT_CUDA_INFO"
	.align	4


	//----- nvinfo : EIATTR_REGCOUNT
	.align		4
        /*0000*/ 	.byte	0x04, 0x2f
        /*0002*/ 	.short	(.L_1 - .L_0)
	.align		4
.L_0:
        /*0004*/ 	.word	index@(triton_poi_fused_convolution_leaky_relu_44)
        /*0008*/ 	.word	0x0000000c


	//----- nvinfo : EIATTR_MIN_STACK_SIZE
	.align		4
.L_1:
        /*000c*/ 	.byte	0x04, 0x12
        /*000e*/ 	.short	(.L_3 - .L_2)
	.align		4
.L_2:
        /*0010*/ 	.word	index@(triton_poi_fused_convolution_leaky_relu_44)
        /*0014*/ 	.word	0x00000000


	//----- nvinfo : EIATTR_FRAME_SIZE
	.align		4
.L_3:
        /*0018*/ 	.byte	0x04, 0x11
        /*001a*/ 	.short	(.L_5 - .L_4)
	.align		4
.L_4:
        /*001c*/ 	.word	index@(triton_poi_fused_convolution_leaky_relu_44)
        /*0020*/ 	.word	0x00000000


	//----- nvinfo : EIATTR_MIN_STACK_SIZE
	.align		4
.L_5:
        /*0024*/ 	.byte	0x04, 0x12
        /*0026*/ 	.short	(.L_7 - .L_6)
	.align		4
.L_6:
        /*0028*/ 	.word	index@(triton_poi_fused_convolution_leaky_relu_44)
        /*002c*/ 	.word	0x00000000
.L_7:


//--------------------- .nv.info.triton_poi_fused_convolution_leaky_relu_44 --------------------------
	.section	.nv.info.triton_poi_fused_convolution_leaky_relu_44,"",@"SHT_CUDA_INFO"
	.sectionflags	@""
	.align	4


	//----- nvinfo : EIATTR_CUDA_API_VERSION
	.align		4
        /*0000*/ 	.byte	0x04, 0x37
        /*0002*/ 	.short	(.L_9 - .L_8)
.L_8:
        /*0004*/ 	.word	0x0000007c


	//----- nvinfo : EIATTR_KPARAM_INFO
	.align		4
.L_9:
        /*0008*/ 	.byte	0x04, 0x17
        /*000a*/ 	.short	(.L_11 - .L_10)
.L_10:
        /*000c*/ 	.word	0x00000000
        /*0010*/ 	.short	0x0002
        /*0012*/ 	.short	0x0010
        /*0014*/ 	.byte	0x00, 0xf0, 0x11, 0x00


	//----- nvinfo : EIATTR_KPARAM_INFO
	.align		4
.L_11:
        /*0018*/ 	.byte	0x04, 0x17
        /*001a*/ 	.short	(.L_13 - .L_12)
.L_12:
        /*001c*/ 	.word	0x00000000
        /*0020*/ 	.short	0x0001
        /*0022*/ 	.short	0x0008
        /*0024*/ 	.byte	0x00, 0xf4, 0x21, 0x00


	//----- nvinfo : EIATTR_KPARAM_INFO
	.align		4
.L_13:
        /*0028*/ 	.byte	0x04, 0x17
        /*002a*/ 	.short	(.L_15 - .L_14)
.L_14:
        /*002c*/ 	.word	0x00000000
        /*0030*/ 	.short	0x0000
        /*0032*/ 	.short	0x0000
        /*0034*/ 	.byte	0x00, 0xf4, 0x21, 0x00


	//----- nvinfo : EIATTR_SPARSE_MMA_MASK
	.align		4
.L_15:
        /*0038*/ 	.byte	0x03, 0x50
        /*003a*/ 	.short	0x0000


	//----- nvinfo : EIATTR_MAXREG_COUNT
	.align		4
        /*003c*/ 	.byte	0x03, 0x1b
        /*003e*/ 	.short	0x00ff


	//----- nvinfo : EIATTR_EXIT_INSTR_OFFSETS
	.align		4
        /*0040*/ 	.byte	0x04, 0x1c
        /*0042*/ 	.short	(.L_17 - .L_16)


	//   ....[0]....
.L_16:
        /*0044*/ 	.word	0x000001f0


	//   ....[1]....
        /*0048*/ 	.word	0x00000210


	//----- nvinfo : EIATTR_REQNTID
	.align		4
.L_17:
        /*004c*/ 	.byte	0x04, 0x10
        /*004e*/ 	.short	(.L_19 - .L_18)
.L_18:
        /*0050*/ 	.word	0x00000080
        /*0054*/ 	.word	0x00000001
        /*0058*/ 	.word	0x00000001


	//----- nvinfo : EIATTR_CBANK_PARAM_SIZE
	.align		4
.L_19:
        /*005c*/ 	.byte	0x03, 0x19
        /*005e*/ 	.short	0x0014


	//----- nvinfo : EIATTR_PARAM_CBANK
	.align		4
        /*0060*/ 	.byte	0x04, 0x0a
        /*0062*/ 	.short	(.L_21 - .L_20)
	.align		4
.L_20:
        /*0064*/ 	.word	index@(.nv.constant0.triton_poi_fused_convolution_leaky_relu_44)
        /*0068*/ 	.short	0x0210
        /*006a*/ 	.short	0x0014


	//----- nvinfo : EIATTR_SW_WAR
	.align		4
.L_21:
        /*006c*/ 	.byte	0x04, 0x36
        /*006e*/ 	.short	(.L_23 - .L_22)
.L_22:
        /*0070*/ 	.word	0x00000008
.L_23:


//--------------------- .nv.callgraph             --------------------------
	.section	.nv.callgraph,"",@"SHT_CUDA_CALLGRAPH"
	.align	4
	.sectionentsize	8
	.align		4
        /*0000*/ 	.word	0x00000000
	.align		4
        /*0004*/ 	.word	0xffffffff
	.align		4
        /*0008*/ 	.word	0x00000000
	.align		4
        /*000c*/ 	.word	0xfffffffe
	.align		4
        /*0010*/ 	.word	0x00000000
	.align		4
        /*0014*/ 	.word	0xfffffffd
	.align		4
        /*0018*/ 	.word	0x00000000
	.align		4
        /*001c*/ 	.word	0xfffffffc


//--------------------- .text.triton_poi_fused_convolution_leaky_relu_44 --------------------------
	.section	.text.triton_poi_fused_convolution_leaky_relu_44,"ax",@progbits
	.align	128
        .global         triton_poi_fused_convolution_leaky_relu_44
        .type           triton_poi_fused_convolution_leaky_relu_44,@function
        .size           triton_poi_fused_convolution_leaky_relu_44,(.L_x_1 - triton_poi_fused_convolution_leaky_relu_44)
        .other          triton_poi_fused_convolution_leaky_relu_44,@"STO_CUDA_ENTRY STV_DEFAULT"
triton_poi_fused_convolution_leaky_relu_44:
.text.triton_poi_fused_convolution_leaky_relu_44:
[----:B------:R-:W0:Y:S02]  /*0000*/  LDC R1, c[0x0][0x28] ;  /* 0x00000a00ff017b82 */ /* 0x000e240000000800 */
[----:B------:R-:W1:Y:S01]  /*0010*/  S2R R0, SR_TID.X ;  /* 0x0000000000007919 */ /* 0x000e620000002100 */
[----:B------:R-:W2:Y:S01]  /*0020*/  LDC.64 R2, c[0x0][0x210] ;  /* 0x00008400ff027b82 */ /* 0x000ea20000000a00 */
[----:B------:R-:W-:Y:S01]  /*0030*/  ULDC.64 UR4, c[0x0][0x208] ;  /* 0x0000820000047ab9 */ /* 0x000fe20000000a00 */
[----:B------:R-:W3:Y:S06]  /*0040*/  S2R R7, SR_CTAID.X ;  /* 0x0000000000077919 */ /* 0x000eec0000002500 */
[----:B------:R-:W4:Y:S01]  /*0050*/  LDC.64 R4, c[0x0][0x218] ;  /* 0x00008600ff047b82 */ /* 0x000f220000000a00 */
[----:B-1----:R-:W-:-:S05]  /*0060*/  IMAD.SHL.U32 R0, R0, 0x2, RZ ;  /* 0x0000000200007824 */ /* 0x002fca00078e00ff */
[----:B------:R-:W-:-:S05]  /*0070*/  LOP3.LUT R0, R0, 0xfe, RZ, 0xc0, !PT ;  /* 0x000000fe00007812 */ /* 0x000fca00078ec0ff */
[----:B---3--:R-:W-:-:S04]  /*0080*/  IMAD R7, R7, 0x100, R0 ;  /* 0x0000010007077824 */ /* 0x008fc800078e0200 */
[C---:B------:R-:W-:Y:S01]  /*0090*/  IMAD.HI R0, R7.reuse, 0x78787879, RZ ;  /* 0x7878787907007827 */ /* 0x040fe200078e02ff */
[----:B------:R-:W-:-:S03]  /*00a0*/  ISETP.GE.AND P2, PT, R7, 0x1100, PT ;  /* 0x000011000700780c */ /* 0x000fc60003f46270 */
[----:B--2---:R-:W-:Y:S01]  /*00b0*/  IMAD.WIDE R2, R7, 0x4, R2 ;  /* 0x0000000407027825 */ /* 0x004fe200078e0202 */
[----:B------:R-:W-:Y:S02]  /*00c0*/  SHF.R.U32.HI R9, RZ, 0x1f, R0 ;  /* 0x0000001fff097819 */ /* 0x000fe40000011600 */
[----:B------:R-:W-:Y:S02]  /*00d0*/  CS2R R6, SRZ ;  /* 0x0000000000067805 */ /* 0x000fe4000001ff00 */
[----:B------:R-:W-:-:S04]  /*00e0*/  LEA.HI.SX32 R9, R0, R9, 0x1c ;  /* 0x0000000900097211 */ /* 0x000fc800078fe2ff */
[----:B------:R-:W-:Y:S01]  /*00f0*/  SHF.R.S32.HI R0, RZ, 0x1f, R9 ;  /* 0x0000001fff007819 */ /* 0x000fe20000011409 */
[----:B------:R-:W2:Y:S03]  /*0100*/  @!P2 LDG.E.64 R6, desc[UR4][R2.64] ;  /* 0x000000040206a981 */ /* 0x000ea6000c1e1b00 */
[----:B------:R-:W-:-:S04]  /*0110*/  LEA.HI R0, R0, R9, RZ, 0x5 ;  /* 0x0000000900007211 */ /* 0x000fc800078f28ff */
[----:B------:R-:W-:-:S04]  /*0120*/  LOP3.LUT R0, R0, 0xffffffe0, RZ, 0xc0, !PT ;  /* 0xffffffe000007812 */ /* 0x000fc800078ec0ff */
[----:B------:R-:W-:Y:S01]  /*0130*/  IADD3 R9, R9, -R0, RZ ;  /* 0x8000000009097210 */ /* 0x000fe20007ffe0ff */
[----:B------:R-:W-:-:S04]  /*0140*/  HFMA2.MMA R0, -RZ, RZ, 0, 0 ;  /* 0x00000000ff007435 */ /* 0x000fc800000001ff */
[----:B----4-:R-:W-:-:S04]  /*0150*/  IMAD.WIDE R4, R9, 0x4, R4 ;  /* 0x0000000409047825 */ /* 0x010fc800078e0204 */
[----:B------:R-:W-:Y:S02]  /*0160*/  IMAD.MOV.U32 R9, RZ, RZ, RZ ;  /* 0x000000ffff097224 */ /* 0x000fe400078e00ff */
[----:B------:R-:W2:Y:S04]  /*0170*/  @!P2 LDG.E.EL R0, desc[UR4][R4.64] ;  /* 0x000000040400a981 */ /* 0x000ea8000c2e1900 */
[----:B------:R-:W3:Y:S01]  /*0180*/  @!P2 LDG.E.EL R9, desc[UR4][R4.64] ;  /* 0x000000040409a981 */ /* 0x000ee2000c2e1900 */
[----:B--2---:R-:W-:Y:S02]  /*0190*/  FSETP.GT.AND P1, PT, R7, -R0, PT ;  /* 0x800000000700720b */ /* 0x004fe40003f24000 */
[----:B---3--:R-:W-:Y:S01]  /*01a0*/  FSETP.GT.AND P0, PT, R6, -R9, PT ;  /* 0x800000090600720b */ /* 0x008fe20003f04000 */
[----:B------:R-:W-:Y:S01]  /*01b0*/  FADD R6, R9, R6 ;  /* 0x0000000609067221 */ /* 0x000fe20000000000 */
[----:B------:R-:W-:-:S09]  /*01c0*/  FADD R7, R0, R7 ;  /* 0x0000000700077221 */ /* 0x000fd20000000000 */
[----:B------:R-:W-:Y:S02]  /*01d0*/  @!P1 FMUL R7, R7, 0.10000000149011611938 ;  /* 0x3dcccccd07079820 */ /* 0x000fe40000400000 */
[----:B------:R-:W-:Y:S01]  /*01e0*/  @!P0 FMUL R6, R6, 0.10000000149011611938 ;  /* 0x3dcccccd06068820 */ /* 0x000fe20000400000 */
[----:B------:R-:W-:Y:S06]  /*01f0*/  @P2 EXIT ;  /* 0x000000000000294d */ /* 0x000fec0003800000 */
[----:B------:R-:W-:Y:S01]  /*0200*/  STG.E.64 desc[UR4][R2.64], R6 ;  /* 0x0000000602007986 */ /* 0x000fe2000c101b04 */
[----:B------:R-:W-:Y:S05]  /*0210*/  EXIT ;  /* 0x000000000000794d */ /* 0x000fea0003800000 */
.L_x_0:
[----:B------:R-:W-:-:S00]  /*0220*/  BRA `(.L_x_0) ;  /* 0xfffffffc00fc7947 */ /* 0x000fc0000383ffff */
[----:B------:R-:W-:-:S00]  /*0230*/  NOP ;  /* 0x0000000000007918 */ /* 0x000fc00000000000 */
        /* <DEDUP_REMOVED lines=12> */
.L_x_1:


//--------------------- .nv.constant0.triton_poi_fused_convolution_leaky_relu_44 --------------------------
	.section	.nv.constant0.triton_poi_fused_convolution_leaky_relu_44,"a",@progbits
	.sectionflags	@""
	.align	4
.nv.constant0.triton_poi_fused_convolution_leaky_relu_44:
	.zero		548
